	.headerflags	@"EF_CUDA_TEXMODE_UNIFIED EF_CUDA_64BIT_ADDRESS EF_CUDA_ACCELERATORS EF_CUDA_SM90 EF_CUDA_VIRTUAL_SM(EF_CUDA_SM90)"
	.elftype	@"ET_EXEC"


//--------------------- .nv.info                  --------------------------
	.section	.nv.info,"",@"SHT_CUDA_INFO"
	.align	4


	//----- nvinfo : EIATTR_REGCOUNT
	.align		4
        /*0000*/ 	.byte	0x04, 0x2f
        /*0002*/ 	.short	(.L_3 - .L_2)
	.align		4
.L_2:
        /*0004*/ 	.word	index@(triton_poi_fused__native_batch_norm_legit_no_training_add_26)
        /*0008*/ 	.word	0x00000016


	//----- nvinfo : EIATTR_MIN_STACK_SIZE
	.align		4
.L_3:
        /*000c*/ 	.byte	0x04, 0x12
        /*000e*/ 	.short	(.L_5 - .L_4)
	.align		4
.L_4:
        /*0010*/ 	.word	index@(triton_poi_fused__native_batch_norm_legit_no_training_add_26)
        /*0014*/ 	.word	0x00000000


	//----- nvinfo : EIATTR_FRAME_SIZE
	.align		4
.L_5:
        /*0018*/ 	.byte	0x04, 0x11
        /*001a*/ 	.short	(.L_7 - .L_6)
	.align		4
.L_6:
        /*001c*/ 	.word	index@(triton_poi_fused__native_batch_norm_legit_no_training_add_26)
        /*0020*/ 	.word	0x00000000


	//----- nvinfo : EIATTR_MIN_STACK_SIZE
	.align		4
.L_7:
        /*0024*/ 	.byte	0x04, 0x12
        /*0026*/ 	.short	(.L_9 - .L_8)
	.align		4
.L_8:
        /*0028*/ 	.word	index@(triton_poi_fused__native_batch_norm_legit_no_training_add_26)
        /*002c*/ 	.word	0x00000000
.L_9:


//--------------------- .nv.info.triton_poi_fused__native_batch_norm_legit_no_training_add_26 --------------------------
	.section	.nv.info.triton_poi_fused__native_batch_norm_legit_no_training_add_26,"",@"SHT_CUDA_INFO"
	.sectionflags	@""
	.align	4


	//----- nvinfo : EIATTR_CUDA_API_VERSION
	.align		4
        /*0000*/ 	.byte	0x04, 0x37
        /*0002*/ 	.short	(.L_11 - .L_10)
.L_10:
        /*0004*/ 	.word	0x0000007c


	//----- nvinfo : EIATTR_KPARAM_INFO
	.align		4
.L_11:
        /*0008*/ 	.byte	0x04, 0x17
        /*000a*/ 	.short	(.L_13 - .L_12)
.L_12:
        /*000c*/ 	.word	0x00000000
        /*0010*/ 	.short	0x0007
        /*0012*/ 	.short	0x0038
        /*0014*/ 	.byte	0x00, 0xf0, 0x11, 0x00


	//----- nvinfo : EIATTR_KPARAM_INFO
	.align		4
.L_13:
        /*0018*/ 	.byte	0x04, 0x17
        /*001a*/ 	.short	(.L_15 - .L_14)
.L_14:
        /*001c*/ 	.word	0x00000000
        /*0020*/ 	.short	0x0006
        /*0022*/ 	.short	0x0030
        /*0024*/ 	.byte	0x00, 0xf4, 0x21, 0x00


	//----- nvinfo : EIATTR_KPARAM_INFO
	.align		4
.L_15:
        /*0028*/ 	.byte	0x04, 0x17
        /*002a*/ 	.short	(.L_17 - .L_16)
.L_16:
        /*002c*/ 	.word	0x00000000
        /*0030*/ 	.short	0x0005
        /*0032*/ 	.short	0x0028
        /*0034*/ 	.byte	0x00, 0xf4, 0x21, 0x00


	//----- nvinfo : EIATTR_KPARAM_INFO
	.align		4
.L_17:
        /*0038*/ 	.byte	0x04, 0x17
        /*003a*/ 	.short	(.L_19 - .L_18)
.L_18:
        /*003c*/ 	.word	0x00000000
        /*0040*/ 	.short	0x0004
        /*0042*/ 	.short	0x0020
        /*0044*/ 	.byte	0x00, 0xf4, 0x21, 0x00


	//----- nvinfo : EIATTR_KPARAM_INFO
	.align		4
.L_19:
        /*0048*/ 	.byte	0x04, 0x17
        /*004a*/ 	.short	(.L_21 - .L_20)
.L_20:
        /*004c*/ 	.word	0x00000000
        /*0050*/ 	.short	0x0003
        /*0052*/ 	.short	0x0018
        /*0054*/ 	.byte	0x00, 0xf4, 0x21, 0x00


	//----- nvinfo : EIATTR_KPARAM_INFO
	.align		4
.L_21:
        /*0058*/ 	.byte	0x04, 0x17
        /*005a*/ 	.short	(.L_23 - .L_22)
.L_22:
        /*005c*/ 	.word	0x00000000
        /*0060*/ 	.short	0x0002
        /*0062*/ 	.short	0x0010
        /*0064*/ 	.byte	0x00, 0xf4, 0x21, 0x00


	//----- nvinfo : EIATTR_KPARAM_INFO
	.align		4
.L_23:
        /*0068*/ 	.byte	0x04, 0x17
        /*006a*/ 	.short	(.L_25 - .L_24)
.L_24:
        /*006c*/ 	.word	0x00000000
        /*0070*/ 	.short	0x0001
        /*0072*/ 	.short	0x0008
        /*0074*/ 	.byte	0x00, 0xf4, 0x21, 0x00


	//----- nvinfo : EIATTR_KPARAM_INFO
	.align		4
.L_25:
        /*0078*/ 	.byte	0x04, 0x17
        /*007a*/ 	.short	(.L_27 - .L_26)
.L_26:
        /*007c*/ 	.word	0x00000000
        /*0080*/ 	.short	0x0000
        /*0082*/ 	.short	0x0000
        /*0084*/ 	.byte	0x00, 0xf4, 0x21, 0x00


	//----- nvinfo : EIATTR_SPARSE_MMA_MASK
	.align		4
.L_27:
        /*0088*/ 	.byte	0x03, 0x50
        /*008a*/ 	.short	0x0000


	//----- nvinfo : EIATTR_MAXREG_COUNT
	.align		4
        /*008c*/ 	.byte	0x03, 0x1b
        /*008e*/ 	.short	0x00ff


	//----- nvinfo : EIATTR_EXIT_INSTR_OFFSETS
	.align		4
        /*0090*/ 	.byte	0x04, 0x1c
        /*0092*/ 	.short	(.L_29 - .L_28)


	//   ....[0]....
.L_28:
        /*0094*/ 	.word	0x00000320


	//   ....[1]....
        /*0098*/ 	.word	0x00000340


	//----- nvinfo : EIATTR_REQNTID
	.align		4
.L_29:
        /*009c*/ 	.byte	0x04, 0x10
        /*009e*/ 	.short	(.L_31 - .L_30)
.L_30:
        /*00a0*/ 	.word	0x00000080
        /*00a4*/ 	.word	0x00000001
        /*00a8*/ 	.word	0x00000001


	//----- nvinfo : EIATTR_CBANK_PARAM_SIZE
	.align		4
.L_31:
        /*00ac*/ 	.byte	0x03, 0x19
        /*00ae*/ 	.short	0x003c


	//----- nvinfo : EIATTR_PARAM_CBANK
	.align		4
        /*00b0*/ 	.byte	0x04, 0x0a
        /*00b2*/ 	.short	(.L_33 - .L_32)
	.align		4
.L_32:
        /*00b4*/ 	.word	index@(.nv.constant0.triton_poi_fused__native_batch_norm_legit_no_training_add_26)
        /*00b8*/ 	.short	0x0210
        /*00ba*/ 	.short	0x003c


	//----- nvinfo : EIATTR_SW_WAR
	.align		4
.L_33:
        /*00bc*/ 	.byte	0x04, 0x36
        /*00be*/ 	.short	(.L_35 - .L_34)
.L_34:
        /*00c0*/ 	.word	0x00000008
.L_35:


//--------------------- .nv.callgraph             --------------------------
	.section	.nv.callgraph,"",@"SHT_CUDA_CALLGRAPH"
	.align	4
	.sectionentsize	8
	.align		4
        /*0000*/ 	.word	0x00000000
	.align		4
        /*0004*/ 	.word	0xffffffff
	.align		4
        /*0008*/ 	.word	0x00000000
	.align		4
        /*000c*/ 	.word	0xfffffffe
	.align		4
        /*0010*/ 	.word	0x00000000
	.align		4
        /*0014*/ 	.word	0xfffffffd
	.align		4
        /*0018*/ 	.word	0x00000000
	.align		4
        /*001c*/ 	.word	0xfffffffc


//--------------------- .nv.constant4             --------------------------
	.section	.nv.constant4,"a",@progbits
	.align	8
	.align		8
.nv.constant4:
        /*0000*/ 	.dword	_$_str
	.align		8
        /*0008*/ 	.dword	_$_str_$_2


//--------------------- .text.triton_poi_fused__native_batch_norm_legit_no_training_add_26 --------------------------
	.section	.text.triton_poi_fused__native_batch_norm_legit_no_training_add_26,"ax",@progbits
	.align	128
        .global         triton_poi_fused__native_batch_norm_legit_no_training_add_26
        .type           triton_poi_fused__native_batch_norm_legit_no_training_add_26,@function
        .size           triton_poi_fused__native_batch_norm_legit_no_training_add_26,(.L_x_1 - triton_poi_fused__native_batch_norm_legit_no_training_add_26)
        .other          triton_poi_fused__native_batch_norm_legit_no_training_add_26,@"STO_CUDA_ENTRY STV_DEFAULT"
triton_poi_fused__native_batch_norm_legit_no_training_add_26:
.text.triton_poi_fused__native_batch_norm_legit_no_training_add_26:
[----:B------:R-:W0:Y:S01]  /*0000*/  LDC R1, c[0x0][0x28] ;  /* 0x00000a00ff017b82 */ /* 0x000e220000000800 */
[----:B------:R-:W1:Y:S07]  /*0010*/  S2R R0, SR_TID.X ;  /* 0x0000000000007919 */ /* 0x000e6e0000002100 */
[----:B------:R-:W2:Y:S01]  /*0020*/  LDC.64 R12, c[0x0][0x228] ;  /* 0x00008a00ff0c7b82 */ /* 0x000ea20000000a00 */
[----:B------:R-:W-:Y:S01]  /*0030*/  ULDC.64 UR4, c[0x0][0x208] ;  /* 0x0000820000047ab9 */ /* 0x000fe20000000a00 */
[----:B------:R-:W3:Y:S06]  /*0040*/  S2R R3, SR_CTAID.X ;  /* 0x0000000000037919 */ /* 0x000eec0000002500 */
[----:B------:R-:W4:Y:S08]  /*0050*/  LDC.64 R8, c[0x0][0x218] ;  /* 0x00008600ff087b82 */ /* 0x000f300000000a00 */
[----:B------:R-:W5:Y:S08]  /*0060*/  LDC.64 R10, c[0x0][0x220] ;  /* 0x00008800ff0a7b82 */ /* 0x000f700000000a00 */
[----:B------:R-:W5:Y:S01]  /*0070*/  LDC.64 R14, c[0x0][0x230] ;  /* 0x00008c00ff0e7b82 */ /* 0x000f620000000a00 */
[----:B-1----:R-:W-:-:S07]  /*0080*/  LOP3.LUT R0, R0, 0x7f, RZ, 0xc0, !PT ;  /* 0x0000007f00007812 */ /* 0x002fce00078ec0ff */
[----:B------:R-:W1:Y:S01]  /*0090*/  LDC.64 R16, c[0x0][0x238] ;  /* 0x00008e00ff107b82 */ /* 0x000e620000000a00 */
[----:B---3--:R-:W-:-:S04]  /*00a0*/  LEA R0, R3, R0, 0x7 ;  /* 0x0000000003007211 */ /* 0x008fc800078e38ff */
[C---:B------:R-:W-:Y:S01]  /*00b0*/  ISETP.GE.AND P2, PT, R0.reuse, 0xa00, PT ;  /* 0x00000a000000780c */ /* 0x040fe20003f46270 */
[----:B------:R-:W-:Y:S02]  /*00c0*/  IMAD.HI R2, R0, 0x66666667, RZ ;  /* 0x6666666700027827 */ /* 0x000fe400078e02ff */
[----:B------:R-:W3:Y:S03]  /*00d0*/  LDC.64 R4, c[0x0][0x210] ;  /* 0x00008400ff047b82 */ /* 0x000ee60000000a00 */
[----:B------:R-:W-:-:S04]  /*00e0*/  SHF.R.U32.HI R3, RZ, 0x1f, R2 ;  /* 0x0000001fff037819 */ /* 0x000fc80000011602 */
[----:B------:R-:W-:-:S05]  /*00f0*/  LEA.HI.SX32 R3, R2, R3, 0x1a ;  /* 0x0000000302037211 */ /* 0x000fca00078fd2ff */
[----:B------:R-:W-:Y:S01]  /*0100*/  IMAD R19, R3, -0xa0, R0 ;  /* 0xffffff6003137824 */ /* 0x000fe200078e0200 */
[----:B------:R-:W-:-:S03]  /*0110*/  CS2R R2, SRZ ;  /* 0x0000000000027805 */ /* 0x000fc6000001ff00 */
[----:B--2---:R-:W-:-:S05]  /*0120*/  IMAD.WIDE R12, R19, 0x4, R12 ;  /* 0x00000004130c7825 */ /* 0x004fca00078e020c */
[----:B------:R2:W3:Y:S01]  /*0130*/  @!P2 LDG.E.EL R2, desc[UR4][R12.64] ;  /* 0x000000040c02a981 */ /* 0x0004e2000c2e1900 */
[----:B------:R-:W-:Y:S01]  /*0140*/  CS2R R6, SRZ ;  /* 0x0000000000067805 */ /* 0x000fe2000001ff00 */
[----:B----4-:R-:W-:Y:S01]  /*0150*/  IMAD.WIDE R8, R0, 0x4, R8 ;  /* 0x0000000400087825 */ /* 0x010fe200078e0208 */
[----:B------:R-:W-:-:S03]  /*0160*/  HFMA2.MMA R18, -RZ, RZ, 0, 0 ;  /* 0x00000000ff127435 */ /* 0x000fc600000001ff */
[C---:B-----5:R-:W-:Y:S01]  /*0170*/  IMAD.WIDE R10, R19.reuse, 0x4, R10 ;  /* 0x00000004130a7825 */ /* 0x060fe200078e020a */
[----:B------:R4:W5:Y:S04]  /*0180*/  @!P2 LDG.E R6, desc[UR4][R8.64] ;  /* 0x000000040806a981 */ /* 0x000968000c1e1900 */
[----:B------:R3:W5:Y:S01]  /*0190*/  @!P2 LDG.E.EL R3, desc[UR4][R10.64] ;  /* 0x000000040a03a981 */ /* 0x000762000c2e1900 */
[----:B0-2---:R-:W-:-:S04]  /*01a0*/  IMAD.WIDE R12, R19, 0x4, R14 ;  /* 0x00000004130c7825 */ /* 0x005fc800078e020e */
[----:B-1----:R-:W-:Y:S01]  /*01b0*/  IMAD.WIDE R14, R19, 0x4, R16 ;  /* 0x00000004130e7825 */ /* 0x002fe200078e0210 */
[----:B------:R-:W-:Y:S01]  /*01c0*/  MOV R16, RZ ;  /* 0x000000ff00107202 */ /* 0x000fe20000000f00 */
[----:B------:R-:W2:Y:S01]  /*01d0*/  @!P2 LDG.E.EL R7, desc[UR4][R12.64] ;  /* 0x000000040c07a981 */ /* 0x000ea2000c2e1900 */
[----:B----4-:R-:W0:Y:S01]  /*01e0*/  LDC.64 R8, c[0x0][0x240] ;  /* 0x00009000ff087b82 */ /* 0x010e220000000a00 */
[----:B---3--:R-:W-:Y:S02]  /*01f0*/  IMAD.WIDE R4, R0, 0x4, R4 ;  /* 0x0000000400047825 */ /* 0x008fe400078e0204 */
[----:B------:R-:W2:Y:S04]  /*0200*/  @!P2 LDG.E.EL R18, desc[UR4][R14.64] ;  /* 0x000000040e12a981 */ /* 0x000ea8000c2e1900 */
[----:B------:R-:W3:Y:S01]  /*0210*/  @!P2 LDG.E R16, desc[UR4][R4.64] ;  /* 0x000000040410a981 */ /* 0x000ee2000c1e1900 */
[----:B------:R-:W-:Y:S01]  /*0220*/  HFMA2.MMA R11, -RZ, RZ, 1.625, 0 ;  /* 0x3e800000ff0b7435 */ /* 0x000fe200000001ff */
[----:B------:R-:W-:-:S04]  /*0230*/  FADD R2, R2, 9.9999997473787516356e-06 ;  /* 0x3727c5ac02027421 */ /* 0x000fc80000000000 */
[----:B------:R-:W1:Y:S01]  /*0240*/  MUFU.SQRT R10, R2 ;  /* 0x00000002000a7308 */ /* 0x000e620000002000 */
[----:B-----5:R-:W-:Y:S01]  /*0250*/  FADD R3, -R3, R6 ;  /* 0x0000000603037221 */ /* 0x020fe20000000100 */
[C---:B-1----:R-:W-:Y:S02]  /*0260*/  FSETP.GT.AND P0, PT, R10.reuse, 8.50705917302346158658e+37, PT ;  /* 0x7e8000000a00780b */ /* 0x042fe40003f04000 */
[----:B------:R-:W-:Y:S02]  /*0270*/  FSETP.GEU.AND P1, PT, R10, 1.175494350822287508e-38, PT ;  /* 0x008000000a00780b */ /* 0x000fe40003f2e000 */
[----:B------:R-:W-:-:S09]  /*0280*/  FSEL R11, R11, 1, P0 ;  /* 0x3f8000000b0b7808 */ /* 0x000fd20000000000 */
[----:B------:R-:W-:Y:S02]  /*0290*/  @P0 FMUL R10, R10, 0.25 ;  /* 0x3e8000000a0a0820 */ /* 0x000fe40000400000 */
[----:B------:R-:W-:Y:S02]  /*02a0*/  @!P1 FMUL R11, R11, 16777216 ;  /* 0x4b8000000b0b9820 */ /* 0x000fe40000400000 */
[----:B------:R-:W-:-:S06]  /*02b0*/  @!P1 FMUL R10, R10, 16777216 ;  /* 0x4b8000000a0a9820 */ /* 0x000fcc0000400000 */
[----:B------:R-:W1:Y:S02]  /*02c0*/  MUFU.RCP R10, R10 ;  /* 0x0000000a000a7308 */ /* 0x000e640000001000 */
[----:B-1----:R-:W-:-:S04]  /*02d0*/  FMUL R2, R10, R11 ;  /* 0x0000000b0a027220 */ /* 0x002fc80000400000 */
[----:B------:R-:W-:-:S04]  /*02e0*/  FMUL R3, R3, R2 ;  /* 0x0000000203037220 */ /* 0x000fc80000400000 */
[----:B--2---:R-:W-:Y:S01]  /*02f0*/  FFMA R7, R3, R7, R18 ;  /* 0x0000000703077223 */ /* 0x004fe20000000012 */
[----:B0-----:R-:W-:-:S04]  /*0300*/  IMAD.WIDE R2, R0, 0x4, R8 ;  /* 0x0000000400027825 */ /* 0x001fc800078e0208 */
[----:B---3--:R-:W-:Y:S01]  /*0310*/  FADD R7, R7, R16 ;  /* 0x0000001007077221 */ /* 0x008fe20000000000 */
[----:B------:R-:W-:Y:S06]  /*0320*/  @P2 EXIT ;  /* 0x000000000000294d */ /* 0x000fec0003800000 */
[----:B------:R-:W-:Y:S01]  /*0330*/  STG.E desc[UR4][R2.64], R7 ;  /* 0x0000000702007986 */ /* 0x000fe2000c101904 */
[----:B------:R-:W-:Y:S05]  /*0340*/  EXIT ;  /* 0x000000000000794d */ /* 0x000fea0003800000 */
.L_x_0:
[----:B------:R-:W-:-:S00]  /*0350*/  BRA `(.L_x_0) ;  /* 0xfffffffc00fc7947 */ /* 0x000fc0000383ffff */
[----:B------:R-:W-:-:S00]  /*0360*/  NOP ;  /* 0x0000000000007918 */ /* 0x000fc00000000000 */
        /* <DEDUP_REMOVED lines=9> */
.L_x_1:


//--------------------- .nv.global.init           --------------------------
	.section	.nv.global.init,"aw",@progbits
.nv.global.init:
	.type		_$_str,@object
	.size		_$_str,(_$_str_$_2 - _$_str)
_$_str:
        /*0000*/ 	.byte	0x5f, 0x5f, 0x43, 0x55, 0x44, 0x41, 0x5f, 0x46, 0x54, 0x5a, 0x00
	.type		_$_str_$_2,@object
	.size		_$_str_$_2,(.L_1 - _$_str_$_2)
_$_str_$_2:
        /*000b*/ 	.byte	0x5f, 0x5f, 0x43, 0x55, 0x44, 0x41, 0x5f, 0x50, 0x52, 0x45, 0x43, 0x5f, 0x53, 0x51, 0x52, 0x54
        /*001b*/ 	.byte	0x00
.L_1:


//--------------------- .nv.constant0.triton_poi_fused__native_batch_norm_legit_no_training_add_26 --------------------------
	.section	.nv.constant0.triton_poi_fused__native_batch_norm_legit_no_training_add_26,"a",@progbits
	.sectionflags	@""
	.align	4
.nv.constant0.triton_poi_fused__native_batch_norm_legit_no_training_add_26:
	.zero		588
